//
// Generated by NVIDIA NVVM Compiler
//
// Compiler Build ID: CL-36424714
// Cuda compilation tools, release 13.0, V13.0.88
// Based on NVVM 20.0.0
//

.version 9.0
.target sm_100
.address_size 64

	// .globl	_Z16histogram_kernelPKiPiii

.visible .entry _Z16histogram_kernelPKiPiii(
	.param .u64 .ptr .align 1 _Z16histogram_kernelPKiPiii_param_0,
	.param .u64 .ptr .align 1 _Z16histogram_kernelPKiPiii_param_1,
	.param .u32 _Z16histogram_kernelPKiPiii_param_2,
	.param .u32 _Z16histogram_kernelPKiPiii_param_3
)
{
	.reg .pred 	%p<5>;
	.reg .b32 	%r<9>;
	.reg .b64 	%rd<9>;

	ld.param.u64 	%rd1, [_Z16histogram_kernelPKiPiii_param_0];
	ld.param.u64 	%rd2, [_Z16histogram_kernelPKiPiii_param_1];
	ld.param.u32 	%r4, [_Z16histogram_kernelPKiPiii_param_2];
	ld.param.u32 	%r3, [_Z16histogram_kernelPKiPiii_param_3];
	mov.u32 	%r5, %ctaid.x;
	mov.u32 	%r6, %ntid.x;
	mov.u32 	%r7, %tid.x;
	mad.lo.s32 	%r1, %r5, %r6, %r7;
	setp.ge.s32 	%p1, %r1, %r4;
	@%p1 bra 	$L__BB0_3;
	cvta.to.global.u64 	%rd3, %rd1;
	mul.wide.s32 	%rd4, %r1, 4;
	add.s64 	%rd5, %rd3, %rd4;
	ld.global.u32 	%r2, [%rd5];
	setp.lt.s32 	%p2, %r2, 0;
	setp.ge.s32 	%p3, %r2, %r3;
	or.pred  	%p4, %p2, %p3;
	@%p4 bra 	$L__BB0_3;
	cvta.to.global.u64 	%rd6, %rd2;
	mul.wide.u32 	%rd7, %r2, 4;
	add.s64 	%rd8, %rd6, %rd7;
	atom.global.add.u32 	%r8, [%rd8], 1;
$L__BB0_3:
	ret;

}


// ===== COMPILED SASS (sm_100) =====

	.target	sm_100

	.elftype	@"ET_EXEC"


//--------------------- .note.nv.tkinfo           --------------------------
	.section	.note.nv.tkinfo,"",@"SHT_NOTE"
	.sectionflags	@"SHF_NOTE_NV_TKINFO"
	.tkinfo
        /*0018*/ 	.word	0x00000002
        /*0030*/ 	.string	""
        /*0030*/ 	.string	"ptxas"
        /*0030*/ 	.string	"Cuda compilation tools, release 13.0, V13.0.88"
        /*0030*/ 	.string	"Build cuda_13.0.r13.0/compiler.36424714_0"
        /*0030*/ 	.string	"-arch sm_100 -m 64 "



//--------------------- .note.nv.cuinfo           --------------------------
	.section	.note.nv.cuinfo,"",@"SHT_NOTE"
	.sectionflags	@"SHF_NOTE_NV_CUINFO"
        /*0018*/ 	.short	0x0002
        /*001a*/ 	.short	0x0064
        /*001c*/ 	.short	0x0082
	.zero		2


//--------------------- .nv.info                  --------------------------
	.section	.nv.info,"",@"SHT_CUDA_INFO"
	.align	4


	//----- nvinfo : EIATTR_REGCOUNT
	.align		4
        /*0000*/ 	.byte	0x04, 0x2f
        /*0002*/ 	.short	(.L_1 - .L_0)
	.align		4
.L_0:
        /*0004*/ 	.word	index@(_Z16histogram_kernelPKiPiii)
        /*0008*/ 	.word	0x0000000a


	//----- nvinfo : EIATTR_FRAME_SIZE
	.align		4
.L_1:
        /*000c*/ 	.byte	0x04, 0x11
        /*000e*/ 	.short	(.L_3 - .L_2)
	.align		4
.L_2:
        /*0010*/ 	.word	index@(_Z16histogram_kernelPKiPiii)
        /*0014*/ 	.word	0x00000000


	//----- nvinfo : EIATTR_MIN_STACK_SIZE
	.align		4
.L_3:
        /*0018*/ 	.byte	0x04, 0x12
        /*001a*/ 	.short	(.L_5 - .L_4)
	.align		4
.L_4:
        /*001c*/ 	.word	index@(_Z16histogram_kernelPKiPiii)
        /*0020*/ 	.word	0x00000000
.L_5:


//--------------------- .nv.compat                --------------------------
	.section	.nv.compat,"",@"SHT_CUDA_COMPAT_INFO"
	.align	4
        /*0000*/ 	.byte	0x02, 0x09, 0x00, 0x00, 0x02, 0x02, 0x01, 0x00, 0x02, 0x05, 0x05, 0x00, 0x03, 0x07, 0x01, 0x01
        /*0010*/ 	.byte	0x02, 0x03, 0x00, 0x00, 0x02, 0x06, 0x01, 0x00, 0x04, 0x0b, 0x08, 0x00, 0x09, 0x00, 0x00, 0x00
        /*0020*/ 	.byte	0x00, 0x00, 0x00, 0x00


//--------------------- .nv.info._Z16histogram_kernelPKiPiii --------------------------
	.section	.nv.info._Z16histogram_kernelPKiPiii,"",@"SHT_CUDA_INFO"
	.sectionflags	@""
	.align	4


	//----- nvinfo : EIATTR_CUDA_API_VERSION
	.align		4
        /*0000*/ 	.byte	0x04, 0x37
        /*0002*/ 	.short	(.L_7 - .L_6)
.L_6:
        /*0004*/ 	.word	0x00000082


	//----- nvinfo : EIATTR_KPARAM_INFO
	.align		4
.L_7:
        /*0008*/ 	.byte	0x04, 0x17
        /*000a*/ 	.short	(.L_9 - .L_8)
.L_8:
        /*000c*/ 	.word	0x00000000
        /*0010*/ 	.short	0x0003
        /*0012*/ 	.short	0x0014
        /*0014*/ 	.byte	0x00, 0xf0, 0x11, 0x00


	//----- nvinfo : EIATTR_KPARAM_INFO
	.align		4
.L_9:
        /*0018*/ 	.byte	0x04, 0x17
        /*001a*/ 	.short	(.L_11 - .L_10)
.L_10:
        /*001c*/ 	.word	0x00000000
        /*0020*/ 	.short	0x0002
        /*0022*/ 	.short	0x0010
        /*0024*/ 	.byte	0x00, 0xf0, 0x11, 0x00


	//----- nvinfo : EIATTR_KPARAM_INFO
	.align		4
.L_11:
        /*0028*/ 	.byte	0x04, 0x17
        /*002a*/ 	.short	(.L_13 - .L_12)
.L_12:
        /*002c*/ 	.word	0x00000000
        /*0030*/ 	.short	0x0001
        /*0032*/ 	.short	0x0008
        /*0034*/ 	.byte	0x00, 0xf5, 0x21, 0x00


	//----- nvinfo : EIATTR_KPARAM_INFO
	.align		4
.L_13:
        /*0038*/ 	.byte	0x04, 0x17
        /*003a*/ 	.short	(.L_15 - .L_14)
.L_14:
        /*003c*/ 	.word	0x00000000
        /*0040*/ 	.short	0x0000
        /*0042*/ 	.short	0x0000
        /*0044*/ 	.byte	0x00, 0xf5, 0x21, 0x00


	//----- nvinfo : EIATTR_SPARSE_MMA_MASK
	.align		4
.L_15:
        /*0048*/ 	.byte	0x03, 0x50
        /*004a*/ 	.short	0x0000


	//----- nvinfo : EIATTR_MAXREG_COUNT
	.align		4
        /*004c*/ 	.byte	0x03, 0x1b
        /*004e*/ 	.short	0x00ff


	//----- nvinfo : EIATTR_MERCURY_ISA_VERSION
	.align		4
        /*0050*/ 	.byte	0x03, 0x5f
        /*0052*/ 	.short	0x0101


	//----- nvinfo : EIATTR_VRC_CTA_INIT_COUNT
	.align		4
        /*0054*/ 	.byte	0x02, 0x4a
	.zero		1
	.zero		1


	//----- nvinfo : EIATTR_EXIT_INSTR_OFFSETS
	.align		4
        /*0058*/ 	.byte	0x04, 0x1c
        /*005a*/ 	.short	(.L_17 - .L_16)


	//   ....[0]....
.L_16:
        /*005c*/ 	.word	0x00000070


	//   ....[1]....
        /*0060*/ 	.word	0x000000f0


	//   ....[2]....
        /*0064*/ 	.word	0x00000140


	//----- nvinfo : EIATTR_CBANK_PARAM_SIZE
	.align		4
.L_17:
        /*0068*/ 	.byte	0x03, 0x19
        /*006a*/ 	.short	0x0018


	//----- nvinfo : EIATTR_PARAM_CBANK
	.align		4
        /*006c*/ 	.byte	0x04, 0x0a
        /*006e*/ 	.short	(.L_19 - .L_18)
	.align		4
.L_18:
        /*0070*/ 	.word	index@(.nv.constant0._Z16histogram_kernelPKiPiii)
        /*0074*/ 	.short	0x0380
        /*0076*/ 	.short	0x0018


	//----- nvinfo : EIATTR_SW_WAR
	.align		4
.L_19:
        /*0078*/ 	.byte	0x04, 0x36
        /*007a*/ 	.short	(.L_21 - .L_20)
.L_20:
        /*007c*/ 	.word	0x00000008
.L_21:


//--------------------- .nv.callgraph             --------------------------
	.section	.nv.callgraph,"",@"SHT_CUDA_CALLGRAPH"
	.align	4
	.sectionentsize	8
	.align		4
        /*0000*/ 	.word	0x00000000
	.align		4
        /*0004*/ 	.word	0xffffffff
	.align		4
        /*0008*/ 	.word	0x00000000
	.align		4
        /*000c*/ 	.word	0xfffffffe
	.align		4
        /*0010*/ 	.word	0x00000000
	.align		4
        /*0014*/ 	.word	0xfffffffd
	.align		4
        /*0018*/ 	.word	0x00000000
	.align		4
        /*001c*/ 	.word	0xfffffffc


//--------------------- .text._Z16histogram_kernelPKiPiii --------------------------
	.section	.text._Z16histogram_kernelPKiPiii,"ax",@progbits
	.align	128
        .global         _Z16histogram_kernelPKiPiii
        .type           _Z16histogram_kernelPKiPiii,@function
        .size           _Z16histogram_kernelPKiPiii,(.L_x_1 - _Z16histogram_kernelPKiPiii)
        .other          _Z16histogram_kernelPKiPiii,@"STO_CUDA_ENTRY STV_DEFAULT"
_Z16histogram_kernelPKiPiii:
.text._Z16histogram_kernelPKiPiii:
[----:B------:R-:W-:Y:S01]  /*0000*/  LDC R1, c[0x0][0x37c] ;  /* 0x0000df00ff017b82 */ /* 0x000fe20000000800 */
[----:B------:R-:W0:Y:S07]  /*0010*/  S2R R0, SR_TID.X ;  /* 0x0000000000007919 */ /* 0x000e2e0000002100 */
[----:B------:R-:W0:Y:S01]  /*0020*/  S2UR UR4, SR_CTAID.X ;  /* 0x00000000000479c3 */ /* 0x000e220000002500 */
[----:B------:R-:W1:Y:S07]  /*0030*/  LDCU UR5, c[0x0][0x390] ;  /* 0x00007200ff0577ac */ /* 0x000e6e0008000800 */
[----:B------:R-:W0:Y:S02]  /*0040*/  LDC R5, c[0x0][0x360] ;  /* 0x0000d800ff057b82 */ /* 0x000e240000000800 */
[----:B0-----:R-:W-:-:S05]  /*0050*/  IMAD R5, R5, UR4, R0 ;  /* 0x0000000405057c24 */ /* 0x001fca000f8e0200 */
[----:B-1----:R-:W-:-:S13]  /*0060*/  ISETP.GE.AND P0, PT, R5, UR5, PT ;  /* 0x0000000505007c0c */ /* 0x002fda000bf06270 */
[----:B------:R-:W-:Y:S05]  /*0070*/  @P0 EXIT ;  /* 0x000000000000094d */ /* 0x000fea0003800000 */
[----:B------:R-:W0:Y:S01]  /*0080*/  LDC.64 R2, c[0x0][0x380] ;  /* 0x0000e000ff027b82 */ /* 0x000e220000000a00 */
[----:B------:R-:W1:Y:S01]  /*0090*/  LDCU.64 UR4, c[0x0][0x358] ;  /* 0x00006b00ff0477ac */ /* 0x000e620008000a00 */
[----:B------:R-:W2:Y:S01]  /*00a0*/  LDCU UR6, c[0x0][0x394] ;  /* 0x00007280ff0677ac */ /* 0x000ea20008000800 */
[----:B0-----:R-:W-:-:S05]  /*00b0*/  IMAD.WIDE R2, R5, 0x4, R2 ;  /* 0x0000000405027825 */ /* 0x001fca00078e0202 */
[----:B-1----:R-:W2:Y:S02]  /*00c0*/  LDG.E R5, desc[UR4][R2.64] ;  /* 0x0000000402057981 */ /* 0x002ea4000c1e1900 */
[----:B--2---:R-:W-:-:S04]  /*00d0*/  ISETP.GE.AND P0, PT, R5, UR6, PT ;  /* 0x0000000605007c0c */ /* 0x004fc8000bf06270 */
[----:B------:R-:W-:-:S13]  /*00e0*/  ISETP.LT.OR P0, PT, R5, RZ, P0 ;  /* 0x000000ff0500720c */ /* 0x000fda0000701670 */
[----:B------:R-:W-:Y:S05]  /*00f0*/  @P0 EXIT ;  /* 0x000000000000094d */ /* 0x000fea0003800000 */
[----:B------:R-:W0:Y:S01]  /*0100*/  LDC.64 R2, c[0x0][0x388] ;  /* 0x0000e200ff027b82 */ /* 0x000e220000000a00 */
[----:B------:R-:W-:Y:S02]  /*0110*/  HFMA2 R7, -RZ, RZ, 0, 5.9604644775390625e-08 ;  /* 0x00000001ff077431 */ /* 0x000fe400000001ff */
[----:B0-----:R-:W-:-:S05]  /*0120*/  IMAD.WIDE.U32 R2, R5, 0x4, R2 ;  /* 0x0000000405027825 */ /* 0x001fca00078e0002 */
[----:B------:R-:W-:Y:S01]  /*0130*/  REDG.E.ADD.STRONG.GPU desc[UR4][R2.64], R7 ;  /* 0x000000070200798e */ /* 0x000fe2000c12e104 */
[----:B------:R-:W-:Y:S05]  /*0140*/  EXIT ;  /* 0x000000000000794d */ /* 0x000fea0003800000 */
.L_x_0:
[----:B------:R-:W-:-:S00]  /*0150*/  BRA `(.L_x_0) ;  /* 0xfffffffc00fc7947 */ /* 0x000fc0000383ffff */
[----:B------:R-:W-:-:S00]  /*0160*/  NOP ;  /* 0x0000000000007918 */ /* 0x000fc00000000000 */
        /* <DEDUP_REMOVED lines=9> */
.L_x_1:


//--------------------- .nv.shared.reserved.0     --------------------------
	.section	.nv.shared.reserved.0,"aw",@nobits
	.weak		__nv_reservedSMEM_offset_0_alias
	.size		__nv_reservedSMEM_offset_0_alias, 0, 64
	.other		__nv_reservedSMEM_offset_0_alias,@"STO_CUDA_RESERVED_SHARED STV_DEFAULT"
__nv_reservedSMEM_offset_0_alias:
	.zero		0
	.zero		64


//--------------------- .nv.constant0._Z16histogram_kernelPKiPiii --------------------------
	.section	.nv.constant0._Z16histogram_kernelPKiPiii,"a",@progbits
	.sectionflags	@""
	.align	4
.nv.constant0._Z16histogram_kernelPKiPiii:
	.zero		920


//--------------------- SYMBOLS --------------------------

	.type		.nv.reservedSmem.offset0,@object
	.size		.nv.reservedSmem.offset0,0x4
